//
// Generated by NVIDIA NVVM Compiler
//
// Compiler Build ID: CL-36424714
// Cuda compilation tools, release 13.0, V13.0.88
// Based on NVVM 20.0.0
//

.version 9.0
.target sm_100
.address_size 64

	// .globl	_Z13wmmaGemmBasicPK6__halfS1_Pfiii

.visible .entry _Z13wmmaGemmBasicPK6__halfS1_Pfiii(
	.param .u64 .ptr .align 1 _Z13wmmaGemmBasicPK6__halfS1_Pfiii_param_0,
	.param .u64 .ptr .align 1 _Z13wmmaGemmBasicPK6__halfS1_Pfiii_param_1,
	.param .u64 .ptr .align 1 _Z13wmmaGemmBasicPK6__halfS1_Pfiii_param_2,
	.param .u32 _Z13wmmaGemmBasicPK6__halfS1_Pfiii_param_3,
	.param .u32 _Z13wmmaGemmBasicPK6__halfS1_Pfiii_param_4,
	.param .u32 _Z13wmmaGemmBasicPK6__halfS1_Pfiii_param_5
)
{
	.reg .pred 	%p<17>;
	.reg .b32 	%r<146>;
	.reg .b32 	%f<205>;
	.reg .b64 	%rd<51>;

	ld.param.u64 	%rd4, [_Z13wmmaGemmBasicPK6__halfS1_Pfiii_param_0];
	ld.param.u64 	%rd5, [_Z13wmmaGemmBasicPK6__halfS1_Pfiii_param_1];
	ld.param.u32 	%r35, [_Z13wmmaGemmBasicPK6__halfS1_Pfiii_param_4];
	ld.param.u32 	%r36, [_Z13wmmaGemmBasicPK6__halfS1_Pfiii_param_5];
	cvta.to.global.u64 	%rd1, %rd5;
	cvta.to.global.u64 	%rd2, %rd4;
	mov.u32 	%r37, %ctaid.y;
	mov.u32 	%r38, %ntid.y;
	mov.u32 	%r39, %tid.y;
	mad.lo.s32 	%r40, %r37, %r38, %r39;
	mov.u32 	%r41, %ctaid.x;
	mov.u32 	%r42, %ntid.x;
	mov.u32 	%r43, %tid.x;
	mad.lo.s32 	%r44, %r41, %r42, %r43;
	shl.b32 	%r1, %r40, 4;
	shl.b32 	%r2, %r44, 4;
	setp.lt.s32 	%p2, %r36, 1;
	mov.f32 	%f133, 0f00000000;
	mov.f32 	%f134, %f133;
	mov.f32 	%f135, %f133;
	mov.f32 	%f136, %f133;
	mov.f32 	%f137, %f133;
	mov.f32 	%f138, %f133;
	mov.f32 	%f139, %f133;
	mov.f32 	%f140, %f133;
	@%p2 bra 	$L__BB0_17;
	ld.param.u32 	%r133, [_Z13wmmaGemmBasicPK6__halfS1_Pfiii_param_3];
	setp.lt.s32 	%p3, %r1, %r133;
	setp.lt.s32 	%p4, %r2, %r35;
	and.pred  	%p1, %p3, %p4;
	mul.lo.s32 	%r140, %r36, %r1;
	add.s32 	%r46, %r36, -1;
	shr.u32 	%r47, %r46, 4;
	add.s32 	%r4, %r47, 1;
	and.b32  	%r5, %r4, 3;
	setp.lt.u32 	%p5, %r36, 49;
	mov.b32 	%r142, 0;
	mov.f32 	%f133, 0f00000000;
	@%p5 bra 	$L__BB0_12;
	mul.lo.s32 	%r139, %r35, 48;
	shl.b32 	%r138, %r35, 5;
	shl.b32 	%r137, %r35, 4;
	and.b32  	%r49, %r4, 536870908;
	neg.s32 	%r135, %r49;
	mov.f32 	%f133, 0f00000000;
	mov.b32 	%r136, 0;
	not.pred 	%p6, %p1;
	cvt.s64.s32 	%rd9, %r2;
	mov.f32 	%f134, %f133;
	mov.f32 	%f135, %f133;
	mov.f32 	%f136, %f133;
	mov.f32 	%f137, %f133;
	mov.f32 	%f138, %f133;
	mov.f32 	%f139, %f133;
	mov.f32 	%f140, %f133;
	mov.u32 	%r142, %r136;
$L__BB0_3:
	@%p6 bra 	$L__BB0_5;
	mul.wide.u32 	%rd6, %r140, 2;
	add.s64 	%rd7, %rd2, %rd6;
	wmma.load.a.sync.aligned.row.m16n16k16.global.f16 	{%r50, %r51, %r52, %r53, %r54, %r55, %r56, %r57}, [%rd7], %r36;
	cvt.s64.s32 	%rd8, %r136;
	add.s64 	%rd10, %rd8, %rd9;
	shl.b64 	%rd11, %rd10, 1;
	add.s64 	%rd12, %rd1, %rd11;
	wmma.load.b.sync.aligned.row.m16n16k16.global.f16 	{%r58, %r59, %r60, %r61, %r62, %r63, %r64, %r65}, [%rd12], %r35;
	wmma.mma.sync.aligned.row.row.m16n16k16.f32.f32 {%f140, %f139, %f138, %f137, %f136, %f135, %f134, %f133}, {%r50, %r51, %r52, %r53, %r54, %r55, %r56, %r57}, {%r58, %r59, %r60, %r61, %r62, %r63, %r64, %r65}, {%f140, %f139, %f138, %f137, %f136, %f135, %f134, %f133};
$L__BB0_5:
	@%p6 bra 	$L__BB0_7;
	mul.wide.u32 	%rd13, %r140, 2;
	add.s64 	%rd14, %rd2, %rd13;
	add.s64 	%rd15, %rd14, 32;
	wmma.load.a.sync.aligned.row.m16n16k16.global.f16 	{%r66, %r67, %r68, %r69, %r70, %r71, %r72, %r73}, [%rd15], %r36;
	cvt.s64.s32 	%rd16, %r137;
	add.s64 	%rd18, %rd16, %rd9;
	shl.b64 	%rd19, %rd18, 1;
	add.s64 	%rd20, %rd1, %rd19;
	wmma.load.b.sync.aligned.row.m16n16k16.global.f16 	{%r74, %r75, %r76, %r77, %r78, %r79, %r80, %r81}, [%rd20], %r35;
	wmma.mma.sync.aligned.row.row.m16n16k16.f32.f32 {%f140, %f139, %f138, %f137, %f136, %f135, %f134, %f133}, {%r66, %r67, %r68, %r69, %r70, %r71, %r72, %r73}, {%r74, %r75, %r76, %r77, %r78, %r79, %r80, %r81}, {%f140, %f139, %f138, %f137, %f136, %f135, %f134, %f133};
$L__BB0_7:
	@%p6 bra 	$L__BB0_9;
	mul.wide.u32 	%rd21, %r140, 2;
	add.s64 	%rd22, %rd2, %rd21;
	add.s64 	%rd23, %rd22, 64;
	wmma.load.a.sync.aligned.row.m16n16k16.global.f16 	{%r82, %r83, %r84, %r85, %r86, %r87, %r88, %r89}, [%rd23], %r36;
	cvt.s64.s32 	%rd24, %r138;
	add.s64 	%rd26, %rd24, %rd9;
	shl.b64 	%rd27, %rd26, 1;
	add.s64 	%rd28, %rd1, %rd27;
	wmma.load.b.sync.aligned.row.m16n16k16.global.f16 	{%r90, %r91, %r92, %r93, %r94, %r95, %r96, %r97}, [%rd28], %r35;
	wmma.mma.sync.aligned.row.row.m16n16k16.f32.f32 {%f140, %f139, %f138, %f137, %f136, %f135, %f134, %f133}, {%r82, %r83, %r84, %r85, %r86, %r87, %r88, %r89}, {%r90, %r91, %r92, %r93, %r94, %r95, %r96, %r97}, {%f140, %f139, %f138, %f137, %f136, %f135, %f134, %f133};
$L__BB0_9:
	@%p6 bra 	$L__BB0_11;
	mul.wide.u32 	%rd29, %r140, 2;
	add.s64 	%rd30, %rd2, %rd29;
	add.s64 	%rd31, %rd30, 96;
	wmma.load.a.sync.aligned.row.m16n16k16.global.f16 	{%r98, %r99, %r100, %r101, %r102, %r103, %r104, %r105}, [%rd31], %r36;
	cvt.s64.s32 	%rd32, %r139;
	add.s64 	%rd34, %rd32, %rd9;
	shl.b64 	%rd35, %rd34, 1;
	add.s64 	%rd36, %rd1, %rd35;
	wmma.load.b.sync.aligned.row.m16n16k16.global.f16 	{%r106, %r107, %r108, %r109, %r110, %r111, %r112, %r113}, [%rd36], %r35;
	wmma.mma.sync.aligned.row.row.m16n16k16.f32.f32 {%f140, %f139, %f138, %f137, %f136, %f135, %f134, %f133}, {%r98, %r99, %r100, %r101, %r102, %r103, %r104, %r105}, {%r106, %r107, %r108, %r109, %r110, %r111, %r112, %r113}, {%f140, %f139, %f138, %f137, %f136, %f135, %f134, %f133};
$L__BB0_11:
	add.s32 	%r142, %r142, 64;
	add.s32 	%r140, %r140, 64;
	shl.b32 	%r114, %r35, 6;
	add.s32 	%r139, %r139, %r114;
	add.s32 	%r138, %r138, %r114;
	add.s32 	%r137, %r137, %r114;
	add.s32 	%r136, %r136, %r114;
	add.s32 	%r135, %r135, 4;
	setp.ne.s32 	%p10, %r135, 0;
	@%p10 bra 	$L__BB0_3;
$L__BB0_12:
	setp.eq.s32 	%p11, %r5, 0;
	@%p11 bra 	$L__BB0_17;
	mul.lo.s32 	%r145, %r142, %r35;
	mad.lo.s32 	%r144, %r36, %r1, %r142;
	neg.s32 	%r143, %r5;
	not.pred 	%p12, %p1;
	cvt.s64.s32 	%rd40, %r2;
$L__BB0_14:
	.pragma "nounroll";
	@%p12 bra 	$L__BB0_16;
	mul.wide.u32 	%rd37, %r144, 2;
	add.s64 	%rd38, %rd2, %rd37;
	wmma.load.a.sync.aligned.row.m16n16k16.global.f16 	{%r115, %r116, %r117, %r118, %r119, %r120, %r121, %r122}, [%rd38], %r36;
	cvt.s64.s32 	%rd39, %r145;
	add.s64 	%rd41, %rd39, %rd40;
	shl.b64 	%rd42, %rd41, 1;
	add.s64 	%rd43, %rd1, %rd42;
	wmma.load.b.sync.aligned.row.m16n16k16.global.f16 	{%r123, %r124, %r125, %r126, %r127, %r128, %r129, %r130}, [%rd43], %r35;
	wmma.mma.sync.aligned.row.row.m16n16k16.f32.f32 {%f140, %f139, %f138, %f137, %f136, %f135, %f134, %f133}, {%r115, %r116, %r117, %r118, %r119, %r120, %r121, %r122}, {%r123, %r124, %r125, %r126, %r127, %r128, %r129, %r130}, {%f140, %f139, %f138, %f137, %f136, %f135, %f134, %f133};
$L__BB0_16:
	shl.b32 	%r131, %r35, 4;
	add.s32 	%r145, %r145, %r131;
	add.s32 	%r144, %r144, 16;
	add.s32 	%r143, %r143, 1;
	setp.ne.s32 	%p13, %r143, 0;
	@%p13 bra 	$L__BB0_14;
$L__BB0_17:
	ld.param.u32 	%r134, [_Z13wmmaGemmBasicPK6__halfS1_Pfiii_param_3];
	setp.ge.s32 	%p14, %r1, %r134;
	setp.ge.s32 	%p15, %r2, %r35;
	or.pred  	%p16, %p14, %p15;
	@%p16 bra 	$L__BB0_19;
	ld.param.u64 	%rd50, [_Z13wmmaGemmBasicPK6__halfS1_Pfiii_param_2];
	mul.lo.s32 	%r132, %r35, %r1;
	cvt.s64.s32 	%rd44, %r132;
	cvt.s64.s32 	%rd45, %r2;
	add.s64 	%rd46, %rd44, %rd45;
	cvta.to.global.u64 	%rd47, %rd50;
	shl.b64 	%rd48, %rd46, 2;
	add.s64 	%rd49, %rd47, %rd48;
	wmma.store.d.sync.aligned.row.m16n16k16.global.f32 	[%rd49], {%f140, %f139, %f138, %f137, %f136, %f135, %f134, %f133}, %r35;
$L__BB0_19:
	ret;

}
	// .globl	_Z17convertFp32ToFp16P6__halfPKfi
.visible .entry _Z17convertFp32ToFp16P6__halfPKfi(
	.param .u64 .ptr .align 1 _Z17convertFp32ToFp16P6__halfPKfi_param_0,
	.param .u64 .ptr .align 1 _Z17convertFp32ToFp16P6__halfPKfi_param_1,
	.param .u32 _Z17convertFp32ToFp16P6__halfPKfi_param_2
)
{
	.reg .pred 	%p<2>;
	.reg .b16 	%rs<2>;
	.reg .b32 	%r<6>;
	.reg .b32 	%f<2>;
	.reg .b64 	%rd<9>;

	ld.param.u64 	%rd1, [_Z17convertFp32ToFp16P6__halfPKfi_param_0];
	ld.param.u64 	%rd2, [_Z17convertFp32ToFp16P6__halfPKfi_param_1];
	ld.param.u32 	%r2, [_Z17convertFp32ToFp16P6__halfPKfi_param_2];
	mov.u32 	%r3, %ctaid.x;
	mov.u32 	%r4, %ntid.x;
	mov.u32 	%r5, %tid.x;
	mad.lo.s32 	%r1, %r3, %r4, %r5;
	setp.ge.s32 	%p1, %r1, %r2;
	@%p1 bra 	$L__BB1_2;
	cvta.to.global.u64 	%rd3, %rd2;
	cvta.to.global.u64 	%rd4, %rd1;
	mul.wide.s32 	%rd5, %r1, 4;
	add.s64 	%rd6, %rd3, %rd5;
	ld.global.f32 	%f1, [%rd6];
	// begin inline asm
	{  cvt.rn.f16.f32 %rs1, %f1;}

	// end inline asm
	mul.wide.s32 	%rd7, %r1, 2;
	add.s64 	%rd8, %rd4, %rd7;
	st.global.u16 	[%rd8], %rs1;
$L__BB1_2:
	ret;

}


// ===== COMPILED SASS (sm_100) =====

	.target	sm_100

	.elftype	@"ET_EXEC"


//--------------------- .note.nv.tkinfo           --------------------------
	.section	.note.nv.tkinfo,"",@"SHT_NOTE"
	.sectionflags	@"SHF_NOTE_NV_TKINFO"
	.tkinfo
        /*0018*/ 	.word	0x00000002
        /*0030*/ 	.string	""
        /*0030*/ 	.string	"ptxas"
        /*0030*/ 	.string	"Cuda compilation tools, release 13.0, V13.0.88"
        /*0030*/ 	.string	"Build cuda_13.0.r13.0/compiler.36424714_0"
        /*0030*/ 	.string	"-arch sm_100 -m 64 "



//--------------------- .note.nv.cuinfo           --------------------------
	.section	.note.nv.cuinfo,"",@"SHT_NOTE"
	.sectionflags	@"SHF_NOTE_NV_CUINFO"
        /*0018*/ 	.short	0x0002
        /*001a*/ 	.short	0x0064
        /*001c*/ 	.short	0x0082
	.zero		2


//--------------------- .nv.info                  --------------------------
	.section	.nv.info,"",@"SHT_CUDA_INFO"
	.align	4


	//----- nvinfo : EIATTR_REGCOUNT
	.align		4
        /*0000*/ 	.byte	0x04, 0x2f
        /*0002*/ 	.short	(.L_1 - .L_0)
	.align		4
.L_0:
        /*0004*/ 	.word	index@(_Z13wmmaGemmBasicPK6__halfS1_Pfiii)
        /*0008*/ 	.word	0x00000020


	//----- nvinfo : EIATTR_FRAME_SIZE
	.align		4
.L_1:
        /*000c*/ 	.byte	0x04, 0x11
        /*000e*/ 	.short	(.L_3 - .L_2)
	.align		4
.L_2:
        /*0010*/ 	.word	index@(_Z13wmmaGemmBasicPK6__halfS1_Pfiii)
        /*0014*/ 	.word	0x00000000


	//----- nvinfo : EIATTR_REGCOUNT
	.align		4
.L_3:
        /*0018*/ 	.byte	0x04, 0x2f
        /*001a*/ 	.short	(.L_5 - .L_4)
	.align		4
.L_4:
        /*001c*/ 	.word	index@(_Z17convertFp32ToFp16P6__halfPKfi)
        /*0020*/ 	.word	0x0000000a


	//----- nvinfo : EIATTR_FRAME_SIZE
	.align		4
.L_5:
        /*0024*/ 	.byte	0x04, 0x11
        /*0026*/ 	.short	(.L_7 - .L_6)
	.align		4
.L_6:
        /*0028*/ 	.word	index@(_Z17convertFp32ToFp16P6__halfPKfi)
        /*002c*/ 	.word	0x00000000


	//----- nvinfo : EIATTR_MIN_STACK_SIZE
	.align		4
.L_7:
        /*0030*/ 	.byte	0x04, 0x12
        /*0032*/ 	.short	(.L_9 - .L_8)
	.align		4
.L_8:
        /*0034*/ 	.word	index@(_Z17convertFp32ToFp16P6__halfPKfi)
        /*0038*/ 	.word	0x00000000


	//----- nvinfo : EIATTR_MIN_STACK_SIZE
	.align		4
.L_9:
        /*003c*/ 	.byte	0x04, 0x12
        /*003e*/ 	.short	(.L_11 - .L_10)
	.align		4
.L_10:
        /*0040*/ 	.word	index@(_Z13wmmaGemmBasicPK6__halfS1_Pfiii)
        /*0044*/ 	.word	0x00000000
.L_11:


//--------------------- .nv.compat                --------------------------
	.section	.nv.compat,"",@"SHT_CUDA_COMPAT_INFO"
	.align	4
        /*0000*/ 	.byte	0x02, 0x09, 0x00, 0x00, 0x02, 0x02, 0x01, 0x00, 0x02, 0x05, 0x05, 0x00, 0x03, 0x07, 0x01, 0x01
        /*0010*/ 	.byte	0x02, 0x03, 0x00, 0x00, 0x02, 0x06, 0x01, 0x00, 0x04, 0x0b, 0x08, 0x00, 0x09, 0x00, 0x00, 0x00
        /*0020*/ 	.byte	0x00, 0x00, 0x00, 0x00


//--------------------- .nv.info._Z17convertFp32ToFp16P6__halfPKfi --------------------------
	.section	.nv.info._Z17convertFp32ToFp16P6__halfPKfi,"",@"SHT_CUDA_INFO"
	.sectionflags	@""
	.align	4


	//----- nvinfo : EIATTR_CUDA_API_VERSION
	.align		4
        /*0000*/ 	.byte	0x04, 0x37
        /*0002*/ 	.short	(.L_13 - .L_12)
.L_12:
        /*0004*/ 	.word	0x00000082


	//----- nvinfo : EIATTR_KPARAM_INFO
	.align		4
.L_13:
        /*0008*/ 	.byte	0x04, 0x17
        /*000a*/ 	.short	(.L_15 - .L_14)
.L_14:
        /*000c*/ 	.word	0x00000000
        /*0010*/ 	.short	0x0002
        /*0012*/ 	.short	0x0010
        /*0014*/ 	.byte	0x00, 0xf0, 0x11, 0x00


	//----- nvinfo : EIATTR_KPARAM_INFO
	.align		4
.L_15:
        /*0018*/ 	.byte	0x04, 0x17
        /*001a*/ 	.short	(.L_17 - .L_16)
.L_16:
        /*001c*/ 	.word	0x00000000
        /*0020*/ 	.short	0x0001
        /*0022*/ 	.short	0x0008
        /*0024*/ 	.byte	0x00, 0xf5, 0x21, 0x00


	//----- nvinfo : EIATTR_KPARAM_INFO
	.align		4
.L_17:
        /*0028*/ 	.byte	0x04, 0x17
        /*002a*/ 	.short	(.L_19 - .L_18)
.L_18:
        /*002c*/ 	.word	0x00000000
        /*0030*/ 	.short	0x0000
        /*0032*/ 	.short	0x0000
        /*0034*/ 	.byte	0x00, 0xf5, 0x21, 0x00


	//----- nvinfo : EIATTR_SPARSE_MMA_MASK
	.align		4
.L_19:
        /*0038*/ 	.byte	0x03, 0x50
        /*003a*/ 	.short	0x0000


	//----- nvinfo : EIATTR_MAXREG_COUNT
	.align		4
        /*003c*/ 	.byte	0x03, 0x1b
        /*003e*/ 	.short	0x00ff


	//----- nvinfo : EIATTR_MERCURY_ISA_VERSION
	.align		4
        /*0040*/ 	.byte	0x03, 0x5f
        /*0042*/ 	.short	0x0101


	//----- nvinfo : EIATTR_VRC_CTA_INIT_COUNT
	.align		4
        /*0044*/ 	.byte	0x02, 0x4a
	.zero		1
	.zero		1


	//----- nvinfo : EIATTR_EXIT_INSTR_OFFSETS
	.align		4
        /*0048*/ 	.byte	0x04, 0x1c
        /*004a*/ 	.short	(.L_21 - .L_20)


	//   ....[0]....
.L_20:
        /*004c*/ 	.word	0x00000070


	//   ....[1]....
        /*0050*/ 	.word	0x00000100


	//----- nvinfo : EIATTR_CBANK_PARAM_SIZE
	.align		4
.L_21:
        /*0054*/ 	.byte	0x03, 0x19
        /*0056*/ 	.short	0x0014


	//----- nvinfo : EIATTR_PARAM_CBANK
	.align		4
        /*0058*/ 	.byte	0x04, 0x0a
        /*005a*/ 	.short	(.L_23 - .L_22)
	.align		4
.L_22:
        /*005c*/ 	.word	index@(.nv.constant0._Z17convertFp32ToFp16P6__halfPKfi)
        /*0060*/ 	.short	0x0380
        /*0062*/ 	.short	0x0014


	//----- nvinfo : EIATTR_SW_WAR
	.align		4
.L_23:
        /*0064*/ 	.byte	0x04, 0x36
        /*0066*/ 	.short	(.L_25 - .L_24)
.L_24:
        /*0068*/ 	.word	0x00000008
.L_25:


//--------------------- .nv.info._Z13wmmaGemmBasicPK6__halfS1_Pfiii --------------------------
	.section	.nv.info._Z13wmmaGemmBasicPK6__halfS1_Pfiii,"",@"SHT_CUDA_INFO"
	.sectionflags	@""
	.align	4


	//----- nvinfo : EIATTR_CUDA_API_VERSION
	.align		4
        /*0000*/ 	.byte	0x04, 0x37
        /*0002*/ 	.short	(.L_27 - .L_26)
.L_26:
        /*0004*/ 	.word	0x00000082


	//----- nvinfo : EIATTR_KPARAM_INFO
	.align		4
.L_27:
        /*0008*/ 	.byte	0x04, 0x17
        /*000a*/ 	.short	(.L_29 - .L_28)
.L_28:
        /*000c*/ 	.word	0x00000000
        /*0010*/ 	.short	0x0005
        /*0012*/ 	.short	0x0020
        /*0014*/ 	.byte	0x00, 0xf0, 0x11, 0x00


	//----- nvinfo : EIATTR_KPARAM_INFO
	.align		4
.L_29:
        /*0018*/ 	.byte	0x04, 0x17
        /*001a*/ 	.short	(.L_31 - .L_30)
.L_30:
        /*001c*/ 	.word	0x00000000
        /*0020*/ 	.short	0x0004
        /*0022*/ 	.short	0x001c
        /*0024*/ 	.byte	0x00, 0xf0, 0x11, 0x00


	//----- nvinfo : EIATTR_KPARAM_INFO
	.align		4
.L_31:
        /*0028*/ 	.byte	0x04, 0x17
        /*002a*/ 	.short	(.L_33 - .L_32)
.L_32:
        /*002c*/ 	.word	0x00000000
        /*0030*/ 	.short	0x0003
        /*0032*/ 	.short	0x0018
        /*0034*/ 	.byte	0x00, 0xf0, 0x11, 0x00


	//----- nvinfo : EIATTR_KPARAM_INFO
	.align		4
.L_33:
        /*0038*/ 	.byte	0x04, 0x17
        /*003a*/ 	.short	(.L_35 - .L_34)
.L_34:
        /*003c*/ 	.word	0x00000000
        /*0040*/ 	.short	0x0002
        /*0042*/ 	.short	0x0010
        /*0044*/ 	.byte	0x00, 0xf5, 0x21, 0x00


	//----- nvinfo : EIATTR_KPARAM_INFO
	.align		4
.L_35:
        /*0048*/ 	.byte	0x04, 0x17
        /*004a*/ 	.short	(.L_37 - .L_36)
.L_36:
        /*004c*/ 	.word	0x00000000
        /*0050*/ 	.short	0x0001
        /*0052*/ 	.short	0x0008
        /*0054*/ 	.byte	0x00, 0xf5, 0x21, 0x00


	//----- nvinfo : EIATTR_KPARAM_INFO
	.align		4
.L_37:
        /*0058*/ 	.byte	0x04, 0x17
        /*005a*/ 	.short	(.L_39 - .L_38)
.L_38:
        /*005c*/ 	.word	0x00000000
        /*0060*/ 	.short	0x0000
        /*0062*/ 	.short	0x0000
        /*0064*/ 	.byte	0x00, 0xf5, 0x21, 0x00


	//----- nvinfo : EIATTR_SPARSE_MMA_MASK
	.align		4
.L_39:
        /*0068*/ 	.byte	0x03, 0x50
        /*006a*/ 	.short	0x0000


	//----- nvinfo : EIATTR_WMMA_USED
	.align		4
        /*006c*/ 	.byte	0x01, 0x2b
	.zero		2


	//----- nvinfo : EIATTR_MAXREG_COUNT
	.align		4
        /*0070*/ 	.byte	0x03, 0x1b
        /*0072*/ 	.short	0x00ff


	//----- nvinfo : EIATTR_MERCURY_ISA_VERSION
	.align		4
        /*0074*/ 	.byte	0x03, 0x5f
        /*0076*/ 	.short	0x0101


	//----- nvinfo : EIATTR_VRC_CTA_INIT_COUNT
	.align		4
        /*0078*/ 	.byte	0x02, 0x4a
	.zero		1
	.zero		1


	//----- nvinfo : EIATTR_EXIT_INSTR_OFFSETS
	.align		4
        /*007c*/ 	.byte	0x04, 0x1c
        /*007e*/ 	.short	(.L_41 - .L_40)


	//   ....[0]....
.L_40:
        /*0080*/ 	.word	0x000011f0


	//   ....[1]....
        /*0084*/ 	.word	0x00001350


	//----- nvinfo : EIATTR_CRS_STACK_SIZE
	.align		4
.L_41:
        /*0088*/ 	.byte	0x04, 0x1e
        /*008a*/ 	.short	(.L_43 - .L_42)
.L_42:
        /*008c*/ 	.word	0x00000000


	//----- nvinfo : EIATTR_CBANK_PARAM_SIZE
	.align		4
.L_43:
        /*0090*/ 	.byte	0x03, 0x19
        /*0092*/ 	.short	0x0024


	//----- nvinfo : EIATTR_PARAM_CBANK
	.align		4
        /*0094*/ 	.byte	0x04, 0x0a
        /*0096*/ 	.short	(.L_45 - .L_44)
	.align		4
.L_44:
        /*0098*/ 	.word	index@(.nv.constant0._Z13wmmaGemmBasicPK6__halfS1_Pfiii)
        /*009c*/ 	.short	0x0380
        /*009e*/ 	.short	0x0024


	//----- nvinfo : EIATTR_SW_WAR
	.align		4
.L_45:
        /*00a0*/ 	.byte	0x04, 0x36
        /*00a2*/ 	.short	(.L_47 - .L_46)
.L_46:
        /*00a4*/ 	.word	0x00000008
.L_47:


//--------------------- .nv.callgraph             --------------------------
	.section	.nv.callgraph,"",@"SHT_CUDA_CALLGRAPH"
	.align	4
	.sectionentsize	8
	.align		4
        /*0000*/ 	.word	0x00000000
	.align		4
        /*0004*/ 	.word	0xffffffff
	.align		4
        /*0008*/ 	.word	0x00000000
	.align		4
        /*000c*/ 	.word	0xfffffffe
	.align		4
        /*0010*/ 	.word	0x00000000
	.align		4
        /*0014*/ 	.word	0xfffffffd
	.align		4
        /*0018*/ 	.word	0x00000000
	.align		4
        /*001c*/ 	.word	0xfffffffc


//--------------------- .text._Z17convertFp32ToFp16P6__halfPKfi --------------------------
	.section	.text._Z17convertFp32ToFp16P6__halfPKfi,"ax",@progbits
	.align	128
        .global         _Z17convertFp32ToFp16P6__halfPKfi
        .type           _Z17convertFp32ToFp16P6__halfPKfi,@function
        .size           _Z17convertFp32ToFp16P6__halfPKfi,(.L_x_12 - _Z17convertFp32ToFp16P6__halfPKfi)
        .other          _Z17convertFp32ToFp16P6__halfPKfi,@"STO_CUDA_ENTRY STV_DEFAULT"
_Z17convertFp32ToFp16P6__halfPKfi:
.text._Z17convertFp32ToFp16P6__halfPKfi:
[----:B------:R-:W-:Y:S01]  /*0000*/  LDC R1, c[0x0][0x37c] ;  /* 0x0000df00ff017b82 */ /* 0x000fe20000000800 */
[----:B------:R-:W0:Y:S07]  /*0010*/  S2R R0, SR_TID.X ;  /* 0x0000000000007919 */ /* 0x000e2e0000002100 */
[----:B------:R-:W0:Y:S01]  /*0020*/  S2UR UR4, SR_CTAID.X ;  /* 0x00000000000479c3 */ /* 0x000e220000002500 */
[----:B------:R-:W1:Y:S07]  /*0030*/  LDCU UR5, c[0x0][0x390] ;  /* 0x00007200ff0577ac */ /* 0x000e6e0008000800 */
[----:B------:R-:W0:Y:S02]  /*0040*/  LDC R7, c[0x0][0x360] ;  /* 0x0000d800ff077b82 */ /* 0x000e240000000800 */
[----:B0-----:R-:W-:-:S05]  /*0050*/  IMAD R7, R7, UR4, R0 ;  /* 0x0000000407077c24 */ /* 0x001fca000f8e0200 */
[----:B-1----:R-:W-:-:S13]  /*0060*/  ISETP.GE.AND P0, PT, R7, UR5, PT ;  /* 0x0000000507007c0c */ /* 0x002fda000bf06270 */
[----:B------:R-:W-:Y:S05]  /*0070*/  @P0 EXIT ;  /* 0x000000000000094d */ /* 0x000fea0003800000 */
[----:B------:R-:W0:Y:S01]  /*0080*/  LDC.64 R2, c[0x0][0x388] ;  /* 0x0000e200ff027b82 */ /* 0x000e220000000a00 */
[----:B------:R-:W1:Y:S07]  /*0090*/  LDCU.64 UR4, c[0x0][0x358] ;  /* 0x00006b00ff0477ac */ /* 0x000e6e0008000a00 */
[----:B------:R-:W2:Y:S01]  /*00a0*/  LDC.64 R4, c[0x0][0x380] ;  /* 0x0000e000ff047b82 */ /* 0x000ea20000000a00 */
[----:B0-----:R-:W-:-:S06]  /*00b0*/  IMAD.WIDE R2, R7, 0x4, R2 ;  /* 0x0000000407027825 */ /* 0x001fcc00078e0202 */
[----:B-1----:R-:W3:Y:S01]  /*00c0*/  LDG.E R2, desc[UR4][R2.64] ;  /* 0x0000000402027981 */ /* 0x002ee2000c1e1900 */
[----:B--2---:R-:W-:Y:S01]  /*00d0*/  IMAD.WIDE R4, R7, 0x2, R4 ;  /* 0x0000000207047825 */ /* 0x004fe200078e0204 */
[----:B---3--:R-:W-:-:S05]  /*00e0*/  F2FP.F16.F32.PACK_AB R0, RZ, R2 ;  /* 0x00000002ff00723e */ /* 0x008fca00000000ff */
[----:B------:R-:W-:Y:S01]  /*00f0*/  STG.E.U16 desc[UR4][R4.64], R0 ;  /* 0x0000000004007986 */ /* 0x000fe2000c101504 */
[----:B------:R-:W-:Y:S05]  /*0100*/  EXIT ;  /* 0x000000000000794d */ /* 0x000fea0003800000 */
.L_x_0:
[----:B------:R-:W-:-:S00]  /*0110*/  BRA `(.L_x_0) ;  /* 0xfffffffc00fc7947 */ /* 0x000fc0000383ffff */
[----:B------:R-:W-:-:S00]  /*0120*/  NOP ;  /* 0x0000000000007918 */ /* 0x000fc00000000000 */
        /* <DEDUP_REMOVED lines=13> */
.L_x_12:


//--------------------- .text._Z13wmmaGemmBasicPK6__halfS1_Pfiii --------------------------
	.section	.text._Z13wmmaGemmBasicPK6__halfS1_Pfiii,"ax",@progbits
	.align	128
        .global         _Z13wmmaGemmBasicPK6__halfS1_Pfiii
        .type           _Z13wmmaGemmBasicPK6__halfS1_Pfiii,@function
        .size           _Z13wmmaGemmBasicPK6__halfS1_Pfiii,(.L_x_13 - _Z13wmmaGemmBasicPK6__halfS1_Pfiii)
        .other          _Z13wmmaGemmBasicPK6__halfS1_Pfiii,@"STO_CUDA_ENTRY STV_DEFAULT"
_Z13wmmaGemmBasicPK6__halfS1_Pfiii:
.text._Z13wmmaGemmBasicPK6__halfS1_Pfiii:
[----:B------:R-:W-:Y:S01]  /*0000*/  LDC R1, c[0x0][0x37c] ;  /* 0x0000df00ff017b82 */ /* 0x000fe20000000800 */
[----:B------:R-:W0:Y:S07]  /*0010*/  S2R R0, SR_TID.Y ;  /* 0x0000000000007919 */ /* 0x000e2e0000002200 */
[----:B------:R-:W0:Y:S01]  /*0020*/  LDC R27, c[0x0][0x364] ;  /* 0x0000d900ff1b7b82 */ /* 0x000e220000000800 */
[----:B------:R-:W1:Y:S01]  /*0030*/  LDCU UR8, c[0x0][0x3a0] ;  /* 0x00007400ff0877ac */ /* 0x000e620008000800 */
[----:B------:R-:W-:Y:S01]  /*0040*/  CS2R R10, SRZ ;  /* 0x00000000000a7805 */ /* 0x000fe2000001ff00 */
[----:B------:R-:W2:Y:S01]  /*0050*/  S2R R2, SR_TID.X ;  /* 0x0000000000027919 */ /* 0x000ea20000002100 */
[----:B------:R-:W-:-:S02]  /*0060*/  CS2R R8, SRZ ;  /* 0x0000000000087805 */ /* 0x000fc4000001ff00 */
[----:B------:R-:W-:Y:S02]  /*0070*/  CS2R R6, SRZ ;  /* 0x0000000000067805 */ /* 0x000fe4000001ff00 */
[----:B------:R-:W-:Y:S01]  /*0080*/  CS2R R4, SRZ ;  /* 0x0000000000047805 */ /* 0x000fe2000001ff00 */
[----:B------:R-:W3:Y:S01]  /*0090*/  LDCU.64 UR6, c[0x0][0x358] ;  /* 0x00006b00ff0677ac */ /* 0x000ee20008000a00 */
[----:B------:R-:W0:Y:S08]  /*00a0*/  S2UR UR4, SR_CTAID.Y ;  /* 0x00000000000479c3 */ /* 0x000e300000002600 */
[----:B------:R-:W2:Y:S01]  /*00b0*/  S2UR UR5, SR_CTAID.X ;  /* 0x00000000000579c3 */ /* 0x000ea20000002500 */
[----:B-1----:R-:W-:-:S07]  /*00c0*/  UISETP.GE.AND UP0, UPT, UR8, 0x1, UPT ;  /* 0x000000010800788c */ /* 0x002fce000bf06270 */
[----:B------:R-:W2:Y:S01]  /*00d0*/  LDC R25, c[0x0][0x360] ;  /* 0x0000d800ff197b82 */ /* 0x000ea20000000800 */
[----:B0-----:R-:W-:-:S04]  /*00e0*/  IMAD R27, R27, UR4, R0 ;  /* 0x000000041b1b7c24 */ /* 0x001fc8000f8e0200 */
[----:B------:R-:W-:Y:S02]  /*00f0*/  IMAD.SHL.U32 R27, R27, 0x10, RZ ;  /* 0x000000101b1b7824 */ /* 0x000fe400078e00ff */
[----:B--2---:R-:W-:-:S04]  /*0100*/  IMAD R25, R25, UR5, R2 ;  /* 0x0000000519197c24 */ /* 0x004fc8000f8e0202 */
[----:B------:R-:W-:Y:S01]  /*0110*/  IMAD.SHL.U32 R25, R25, 0x10, RZ ;  /* 0x0000001019197824 */ /* 0x000fe200078e00ff */
[----:B---3--:R-:W-:Y:S06]  /*0120*/  BRA.U !UP0, `(.L_x_1) ;  /* 0x0000001108247547 */ /* 0x008fec000b800000 */
[----:B------:R-:W0:Y:S01]  /*0130*/  LDCU.64 UR10, c[0x0][0x398] ;  /* 0x00007300ff0a77ac */ /* 0x000e220008000a00 */
[----:B------:R-:W-:Y:S02]  /*0140*/  IMAD.MOV.U32 R18, RZ, RZ, RZ ;  /* 0x000000ffff127224 */ /* 0x000fe400078e00ff */
[----:B------:R-:W-:Y:S01]  /*0150*/  IMAD.MOV.U32 R11, RZ, RZ, RZ ;  /* 0x000000ffff0b7224 */ /* 0x000fe200078e00ff */
[----:B------:R-:W-:Y:S02]  /*0160*/  UISETP.GE.U32.AND UP0, UPT, UR8, 0x31, UPT ;  /* 0x000000310800788c */ /* 0x000fe4000bf06070 */
[----:B------:R-:W-:Y:S01]  /*0170*/  UIADD3 UR4, UPT, UPT, UR8, -0x1, URZ ;  /* 0xffffffff08047890 */ /* 0x000fe2000fffe0ff */
[----:B------:R-:W1:Y:S03]  /*0180*/  LDCU.64 UR12, c[0x0][0x388] ;  /* 0x00007100ff0c77ac */ /* 0x000e660008000a00 */
[----:B------:R-:W-:Y:S01]  /*0190*/  ULEA.HI UR4, UR4, 0x1, URZ, 0x1c ;  /* 0x0000000104047891 */ /* 0x000fe2000f8fe0ff */
[----:B0-----:R-:W-:-:S05]  /*01a0*/  IMAD.U32 R13, RZ, RZ, UR11 ;  /* 0x0000000bff0d7e24 */ /* 0x001fca000f8e00ff */
[----:B------:R-:W-:-:S04]  /*01b0*/  ISETP.GE.AND P0, PT, R25, R13, PT ;  /* 0x0000000d1900720c */ /* 0x000fc80003f06270 */
[----:B------:R-:W-:Y:S01]  /*01c0*/  ISETP.LT.AND P0, PT, R27, UR10, !P0 ;  /* 0x0000000a1b007c0c */ /* 0x000fe2000c701270 */
[----:B-1----:R-:W-:-:S12]  /*01d0*/  BRA.U !UP0, `(.L_x_2) ;  /* 0x0000000d080c7547 */ /* 0x002fd8000b800000 */
[----:B------:R-:W-:Y:S01]  /*01e0*/  ULOP3.LUT UR4, UR4, 0x1ffffffc, URZ, 0xc0, !UPT ;  /* 0x1ffffffc04047892 */ /* 0x000fe2000f8ec0ff */
[----:B------:R-:W-:Y:S01]  /*01f0*/  BSSY.RECONVERGENT B0, `(.L_x_2) ;  /* 0x00000c1000007945 */ /* 0x000fe20003800200 */
[C---:B------:R-:W-:Y:S01]  /*0200*/  IMAD R0, R13.reuse, 0x30, RZ ;  /* 0x000000300d007824 */ /* 0x040fe200078e02ff */
[----:B------:R-:W-:Y:S01]  /*0210*/  CS2R R10, SRZ ;  /* 0x00000000000a7805 */ /* 0x000fe2000001ff00 */
[----:B------:R-:W-:Y:S01]  /*0220*/  UIADD3 UR4, UPT, UPT, -UR4, URZ, URZ ;  /* 0x000000ff04047290 */ /* 0x000fe2000fffe1ff */
[C---:B------:R-:W-:Y:S01]  /*0230*/  IMAD.SHL.U32 R2, R13.reuse, 0x20, RZ ;  /* 0x000000200d027824 */ /* 0x040fe200078e00ff */
[----:B------:R-:W-:Y:S01]  /*0240*/  CS2R R8, SRZ ;  /* 0x0000000000087805 */ /* 0x000fe2000001ff00 */
[----:B------:R-:W-:Y:S01]  /*0250*/  IMAD.SHL.U32 R3, R13, 0x10, RZ ;  /* 0x000000100d037824 */ /* 0x000fe200078e00ff */
[----:B------:R-:W-:Y:S01]  /*0260*/  CS2R R6, SRZ ;  /* 0x0000000000067805 */ /* 0x000fe2000001ff00 */
[----:B------:R-:W-:Y:S01]  /*0270*/  IMAD.MOV.U32 R16, RZ, RZ, RZ ;  /* 0x000000ffff107224 */ /* 0x000fe200078e00ff */
[----:B------:R-:W-:Y:S01]  /*0280*/  CS2R R4, SRZ ;  /* 0x0000000000047805 */ /* 0x000fe2000001ff00 */
[----:B------:R-:W-:Y:S01]  /*0290*/  IMAD.MOV.U32 R18, RZ, RZ, RZ ;  /* 0x000000ffff127224 */ /* 0x000fe200078e00ff */
[----:B------:R-:W0:Y:S01]  /*02a0*/  LDCU UR10, c[0x0][0x39c] ;  /* 0x00007380ff0a77ac */ /* 0x000e220008000800 */
[----:B------:R-:W-:-:S02]  /*02b0*/  IMAD.U32 R17, RZ, RZ, UR4 ;  /* 0x00000004ff117e24 */ /* 0x000fc4000f8e00ff */
[----:B------:R-:W-:Y:S01]  /*02c0*/  IMAD R19, R27, UR8, RZ ;  /* 0x000000081b137c24 */ /* 0x000fe2000f8e02ff */
[----:B------:R-:W1:Y:S06]  /*02d0*/  LDCU.64 UR8, c[0x0][0x388] ;  /* 0x00007100ff0877ac */ /* 0x000e6c0008000a00 */
.L_x_7:
[----:B------:R-:W-:Y:S05]  /*02e0*/  @!P0 BRA `(.L_x_3) ;  /* 0x0000000000a48947 */ /* 0x000fea0003800000 */
[----:B------:R-:W2:Y:S01]  /*02f0*/  S2R R14, SR_LANEID ;  /* 0x00000000000e7919 */ /* 0x000ea20000000000 */
[----:B------:R-:W3:Y:S01]  /*0300*/  LDC R23, c[0x0][0x3a0] ;  /* 0x0000e800ff177b82 */ /* 0x000ee20000000800 */
[----:B------:R-:W-:Y:S01]  /*0310*/  IMAD.MOV.U32 R15, RZ, RZ, RZ ;  /* 0x000000ffff0f7224 */ /* 0x000fe200078e00ff */
[----:B------:R-:W-:Y:S01]  /*0320*/  SHF.R.S32.HI R29, RZ, 0x1f, R25 ;  /* 0x0000001fff1d7819 */ /* 0x000fe20000011419 */
[----:B------:R-:W4:Y:S05]  /*0330*/  S2R R12, SR_LANEID ;  /* 0x00000000000c7919 */ /* 0x000f2a0000000000 */
[----:B------:R-:W5:Y:S01]  /*0340*/  LDC R24, c[0x0][0x39c] ;  /* 0x0000e700ff187b82 */ /* 0x000f620000000800 */
[----:B--2---:R-:W-:-:S02]  /*0350*/  SHF.R.U32.HI R13, RZ, 0x2, R14 ;  /* 0x00000002ff0d7819 */ /* 0x004fc4000001160e */
[----:B------:R-:W-:Y:S02]  /*0360*/  LOP3.LUT R14, R14, 0x3, RZ, 0xc0, !PT ;  /* 0x000000030e0e7812 */ /* 0x000fe400078ec0ff */
[----:B----4-:R-:W-:Y:S02]  /*0370*/  SHF.R.U32.HI R20, RZ, 0x2, R12 ;  /* 0x00000002ff147819 */ /* 0x010fe4000001160c */
[----:B---3--:R-:W-:Y:S02]  /*0380*/  SHF.R.U32.HI R12, RZ, 0x1, R23 ;  /* 0x00000001ff0c7819 */ /* 0x008fe40000011617 */
[----:B-----5:R-:W-:-:S03]  /*0390*/  SHF.R.U32.HI R21, RZ, 0x1, R24 ;  /* 0x00000001ff157819 */ /* 0x020fc60000011618 */
[----:B------:R-:W-:-:S04]  /*03a0*/  IMAD.WIDE.U32 R12, R13, R12, R14 ;  /* 0x0000000c0d0c7225 */ /* 0x000fc800078e000e */
[----:B------:R-:W-:Y:S01]  /*03b0*/  IMAD.WIDE.U32 R14, R20, R21, R14 ;  /* 0x00000015140e7225 */ /* 0x000fe200078e000e */
[----:B------:R-:W-:-:S04]  /*03c0*/  IADD3 R21, P1, PT, R25, R16, RZ ;  /* 0x0000001019157210 */ /* 0x000fc80007f3e0ff */
[----:B------:R-:W-:Y:S02]  /*03d0*/  LEA.HI.X.SX32 R20, R16, R29, 0x1, P1 ;  /* 0x0000001d10147211 */ /* 0x000fe400008f0eff */
[----:B-1----:R-:W-:-:S04]  /*03e0*/  LEA R29, P1, R21, UR8, 0x1 ;  /* 0x00000008151d7c11 */ /* 0x002fc8000f8208ff */
[----:B------:R-:W-:Y:S02]  /*03f0*/  LEA.HI.X R21, R21, UR9, R20, 0x1, P1 ;  /* 0x0000000915157c11 */ /* 0x000fe400088f0c14 */
[----:B------:R-:W-:-:S04]  /*0400*/  LEA R28, P1, R14, R29, 0x2 ;  /* 0x0000001d0e1c7211 */ /* 0x000fc800078210ff */
[----:B------:R-:W-:Y:S02]  /*0410*/  LEA.HI.X R29, R14, R21, R15, 0x2, P1 ;  /* 0x000000150e1d7211 */ /* 0x000fe400008f140f */
[----:B------:R-:W1:Y:S02]  /*0420*/  LDC.64 R14, c[0x0][0x380] ;  /* 0x0000e000ff0e7b82 */ /* 0x000e640000000a00 */
[----:B-1----:R-:W-:-:S03]  /*0430*/  IMAD.WIDE.U32 R14, R19, 0x2, R14 ;  /* 0x00000002130e7825 */ /* 0x002fc600078e000e */
[----:B------:R-:W-:-:S04]  /*0440*/  LEA R20, P1, R12, R14, 0x2 ;  /* 0x0000000e0c147211 */ /* 0x000fc800078210ff */
[----:B------:R-:W-:-:S03]  /*0450*/  LEA.HI.X R21, R12, R15, R13, 0x2, P1 ;  /* 0x0000000f0c157211 */ /* 0x000fc600008f140d */
[----:B------:R-:W-:Y:S02]  /*0460*/  IMAD.WIDE.U32 R22, R23, 0x10, R20 ;  /* 0x0000001017167825 */ /* 0x000fe400078e0014 */
[----:B------:R-:W2:Y:S04]  /*0470*/  LDG.E R12, desc[UR6][R20.64] ;  /* 0x00000006140c7981 */ /* 0x000ea8000c1e1900 */
[----:B------:R1:W2:Y:S04]  /*0480*/  LDG.E R14, desc[UR6][R20.64+0x10] ;  /* 0x00001006140e7981 */ /* 0x0002a8000c1e1900 */
[----:B------:R-:W2:Y:S04]  /*0490*/  LDG.E R13, desc[UR6][R22.64] ;  /* 0x00000006160d7981 */ /* 0x000ea8000c1e1900 */
[----:B------:R-:W2:Y:S01]  /*04a0*/  LDG.E R15, desc[UR6][R22.64+0x10] ;  /* 0x00001006160f7981 */ /* 0x000ea2000c1e1900 */
[----:B-1----:R-:W-:-:S03]  /*04b0*/  IMAD.WIDE.U32 R20, R24, 0x10, R28 ;  /* 0x0000001018147825 */ /* 0x002fc600078e001c */
[----:B------:R-:W3:Y:S04]  /*04c0*/  LDG.E R24, desc[UR6][R28.64] ;  /* 0x000000061c187981 */ /* 0x000ee8000c1e1900 */
[----:B------:R-:W4:Y:S04]  /*04d0*/  LDG.E R26, desc[UR6][R20.64] ;  /* 0x00000006141a7981 */ /* 0x000f28000c1e1900 */
[----:B------:R3:W5:Y:S04]  /*04e0*/  LDG.E R23, desc[UR6][R20.64+0x10] ;  /* 0x0000100614177981 */ /* 0x000768000c1e1900 */
[----:B------:R-:W2:Y:S01]  /*04f0*/  LDG.E R28, desc[UR6][R28.64+0x10] ;  /* 0x000010061c1c7981 */ /* 0x000ea2000c1e1900 */
[----:B------:R-:W-:Y:S05]  /*0500*/  WARPSYNC.ALL ;  /* 0x0000000000007948 */ /* 0x000fea0003800000 */
[----:B---3--:R-:W-:Y:S04]  /*0510*/  MOVM.16.MT88 R20, R24 ;  /* 0x000000001814723a */ /* 0x008fe80000000000 */
[----:B----4-:R-:W1:Y:S04]  /*0520*/  MOVM.16.MT88 R21, R26 ;  /* 0x000000001a15723a */ /* 0x010e680000000000 */
[----:B-----5:R-:W-:Y:S04]  /*0530*/  MOVM.16.MT88 R23, R23 ;  /* 0x000000001717723a */ /* 0x020fe80000000000 */
[----:B--2---:R-:W2:Y:S01]  /*0540*/  MOVM.16.MT88 R22, R28 ;  /* 0x000000001c16723a */ /* 0x004ea20000000000 */
[C---:B-1----:R-:W-:Y:S08]  /*0550*/  HMMA.16816.F32 R4, R12.reuse, R20, R4 ;  /* 0x000000140c04723c */ /* 0x042ff00000001804 */
[----:B--2---:R-:W-:-:S15]  /*0560*/  HMMA.16816.F32 R8, R12, R22, R8 ;  /* 0x000000160c08723c */ /* 0x004fde0000001808 */
[----:B------:R-:W-:-:S05]  /*0570*/  NOP ;  /* 0x0000000000007918 */ /* 0x000fca0000000000 */
.L_x_3:
[----:B------:R-:W-:Y:S05]  /*0580*/  @!P0 BRA `(.L_x_4) ;  /* 0x0000000000a48947 */ /* 0x000fea0003800000 */
[----:B------:R-:W2:Y:S01]  /*0590*/  S2R R14, SR_LANEID ;  /* 0x00000000000e7919 */ /* 0x000ea20000000000 */
[----:B------:R-:W3:Y:S01]  /*05a0*/  LDC R29, c[0x0][0x3a0] ;  /* 0x0000e800ff1d7b82 */ /* 0x000ee20000000800 */
[----:B------:R-:W-:Y:S01]  /*05b0*/  IMAD.MOV.U32 R15, RZ, RZ, RZ ;  /* 0x000000ffff0f7224 */ /* 0x000fe200078e00ff */
[----:B------:R-:W-:Y:S01]  /*05c0*/  IADD3 R23, P1, PT, R25, R3, RZ ;  /* 0x0000000319177210 */ /* 0x000fe20007f3e0ff */
        /* <DEDUP_REMOVED lines=9> */
[----:B------:R-:W-:-:S04]  /*0660*/  SHF.R.S32.HI R20, RZ, 0x1f, R25 ;  /* 0x0000001fff147819 */ /* 0x000fc80000011419 */
        /* <DEDUP_REMOVED lines=11> */
[----:B------:R-:W2:Y:S04]  /*0720*/  LDG.E R13, desc[UR6][R28.64+0x20] ;  /* 0x000020061c0d7981 */ /* 0x000ea8000c1e1900 */
[----:B------:R1:W2:Y:S04]  /*0730*/  LDG.E R15, desc[UR6][R28.64+0x30] ;  /* 0x000030061c0f7981 */ /* 0x0002a8000c1e1900 */
[----:B------:R-:W2:Y:S01]  /*0740*/  LDG.E R14, desc[UR6][R22.64+0x30] ;  /* 0x00003006160e7981 */ /* 0x000ea2000c1e1900 */
[----:B-1----:R-:W-:-:S03]  /*0750*/  IMAD.WIDE.U32 R28, R24, 0x10, R20 ;  /* 0x00000010181c7825 */ /* 0x002fc600078e0014 */
[----:B------:R-:W3:Y:S04]  /*0760*/  LDG.E R24, desc[UR6][R20.64] ;  /* 0x0000000614187981 */ /* 0x000ee8000c1e1900 */
[----:B------:R3:W4:Y:S04]  /*0770*/  LDG.E R22, desc[UR6][R20.64+0x10] ;  /* 0x0000100614167981 */ /* 0x000728000c1e1900 */
[----:B------:R-:W5:Y:S04]  /*0780*/  LDG.E R26, desc[UR6][R28.64] ;  /* 0x000000061c1a7981 */ /* 0x000f68000c1e1900 */
[----:B------:R-:W2:Y:S01]  /*0790*/  LDG.E R23, desc[UR6][R28.64+0x10] ;  /* 0x000010061c177981 */ /* 0x000ea2000c1e1900 */
[----:B------:R-:W-:Y:S05]  /*07a0*/  WARPSYNC.ALL ;  /* 0x0000000000007948 */ /* 0x000fea0003800000 */
[----:B---3--:R-:W-:Y:S04]  /*07b0*/  MOVM.16.MT88 R20, R24 ;  /* 0x000000001814723a */ /* 0x008fe80000000000 */
[----:B----4-:R-:W-:Y:S04]  /*07c0*/  MOVM.16.MT88 R22, R22 ;  /* 0x000000001616723a */ /* 0x010fe80000000000 */
[----:B-----5:R-:W1:Y:S04]  /*07d0*/  MOVM.16.MT88 R21, R26 ;  /* 0x000000001a15723a */ /* 0x020e680000000000 */
[----:B--2---:R-:W2:Y:S01]  /*07e0*/  MOVM.16.MT88 R23, R23 ;  /* 0x000000001717723a */ /* 0x004ea20000000000 */
[C---:B-1----:R-:W-:Y:S08]  /*07f0*/  HMMA.16816.F32 R4, R12.reuse, R20, R4 ;  /* 0x000000140c04723c */ /* 0x042ff00000001804 */
[----:B--2---:R-:W-:-:S15]  /*0800*/  HMMA.16816.F32 R8, R12, R22, R8 ;  /* 0x000000160c08723c */ /* 0x004fde0000001808 */
[----:B------:R-:W-:-:S05]  /*0810*/  NOP ;  /* 0x0000000000007918 */ /* 0x000fca0000000000 */
.L_x_4:
        /* <DEDUP_REMOVED lines=42> */
.L_x_5:
        /* <DEDUP_REMOVED lines=42> */
.L_x_6:
[----:B------:R-:W-:Y:S02]  /*0d60*/  VIADD R17, R17, 0x4 ;  /* 0x0000000411117836 */ /* 0x000fe40000000000 */
[----:B0-----:R-:W-:Y:S02]  /*0d70*/  IMAD.U32 R13, RZ, RZ, UR10 ;  /* 0x0000000aff0d7e24 */ /* 0x001fe4000f8e00ff */
[----:B------:R-:W-:Y:S01]  /*0d80*/  VIADD R18, R18, 0x40 ;  /* 0x0000004012127836 */ /* 0x000fe20000000000 */
[----:B------:R-:W-:Y:S01]  /*0d90*/  ISETP.NE.AND P1, PT, R17, RZ, PT ;  /* 0x000000ff1100720c */ /* 0x000fe20003f25270 */
[----:B------:R-:W-:Y:S02]  /*0da0*/  VIADD R19, R19, 0x40 ;  /* 0x0000004013137836 */ /* 0x000fe40000000000 */
[C---:B------:R-:W-:Y:S02]  /*0db0*/  IMAD R0, R13.reuse, 0x40, R0 ;  /* 0x000000400d007824 */ /* 0x040fe400078e0200 */
[----:B------:R-:W-:-:S02]  /*0dc0*/  IMAD R2, R13, 0x40, R2 ;  /* 0x000000400d027824 */ /* 0x000fc400078e0202 */
[C---:B------:R-:W-:Y:S02]  /*0dd0*/  IMAD R3, R13.reuse, 0x40, R3 ;  /* 0x000000400d037824 */ /* 0x040fe400078e0203 */
[----:B------:R-:W-:-:S04]  /*0de0*/  IMAD R16, R13, 0x40, R16 ;  /* 0x000000400d107824 */ /* 0x000fc800078e0210 */
[----:B------:R-:W-:Y:S05]  /*0df0*/  @P1 BRA `(.L_x_7) ;  /* 0xfffffff400381947 */ /* 0x000fea000383ffff */
[----:B-1----:R-:W-:Y:S05]  /*0e00*/  BSYNC.RECONVERGENT B0 ;  /* 0x0000000000007941 */ /* 0x002fea0003800200 */
.L_x_2:
[----:B------:R-:W0:Y:S01]  /*0e10*/  LDCU UR4, c[0x0][0x3a0] ;  /* 0x00007400ff0477ac */ /* 0x000e220008000800 */
[----:B------:R-:W-:Y:S01]  /*0e20*/  BSSY.RECONVERGENT B0, `(.L_x_1) ;  /* 0x0000039000007945 */ /* 0x000fe20003800200 */
[----:B0-----:R-:W-:-:S04]  /*0e30*/  UIADD3 UR4, UPT, UPT, UR4, -0x1, URZ ;  /* 0xffffffff04047890 */ /* 0x001fc8000fffe0ff */
[----:B------:R-:W-:-:S04]  /*0e40*/  ULEA.HI UR4, UR4, 0x1, URZ, 0x1c ;  /* 0x0000000104047891 */ /* 0x000fc8000f8fe0ff */
[----:B------:R-:W-:-:S04]  /*0e50*/  ULOP3.LUT UR4, UR4, 0x3, URZ, 0xc0, !UPT ;  /* 0x0000000304047892 */ /* 0x000fc8000f8ec0ff */
[----:B------:R-:W-:-:S09]  /*0e60*/  UISETP.NE.AND UP0, UPT, UR4, URZ, UPT ;  /* 0x000000ff0400728c */ /* 0x000fd2000bf05270 */
[----:B------:R-:W-:Y:S05]  /*0e70*/  BRA.U !UP0, `(.L_x_8) ;  /* 0x0000000108cc7547 */ /* 0x000fea000b800000 */
[----:B------:R-:W0:Y:S01]  /*0e80*/  LDCU UR5, c[0x0][0x3a0] ;  /* 0x00007400ff0577ac */ /* 0x000e220008000800 */
[----:B------:R-:W-:Y:S01]  /*0e90*/  IMAD R0, R18, R13, RZ ;  /* 0x0000000d12007224 */ /* 0x000fe200078e02ff */
[----:B------:R-:W-:-:S06]  /*0ea0*/  UIADD3 UR4, UPT, UPT, -UR4, URZ, URZ ;  /* 0x000000ff04047290 */ /* 0x000fcc000fffe1ff */
[----:B------:R-:W-:Y:S02]  /*0eb0*/  IMAD.U32 R2, RZ, RZ, UR4 ;  /* 0x00000004ff027e24 */ /* 0x000fe4000f8e00ff */
[----:B0-----:R-:W-:-:S07]  /*0ec0*/  IMAD R18, R27, UR5, R18 ;  /* 0x000000051b127c24 */ /* 0x001fce000f8e0212 */
.L_x_10:
[----:B------:R-:W-:Y:S05]  /*0ed0*/  @!P0 BRA `(.L_x_9) ;  /* 0x00000000009c8947 */ /* 0x000fea0003800000 */
[----:B------:R-:W0:Y:S01]  /*0ee0*/  S2R R12, SR_LANEID ;  /* 0x00000000000c7919 */ /* 0x000e220000000000 */
[----:B------:R-:W1:Y:S01]  /*0ef0*/  LDC R23, c[0x0][0x39c] ;  /* 0x0000e700ff177b82 */ /* 0x000e620000000800 */
[----:B------:R-:W-:Y:S01]  /*0f00*/  SHF.R.S32.HI R16, RZ, 0x1f, R0 ;  /* 0x0000001fff107819 */ /* 0x000fe20000011400 */
[----:B------:R-:W-:Y:S01]  /*0f10*/  IMAD.MOV.U32 R13, RZ, RZ, RZ ;  /* 0x000000ffff0d7224 */ /* 0x000fe200078e00ff */
[----:B------:R-:W-:-:S04]  /*0f20*/  IADD3 R3, P1, PT, R25, R0, RZ ;  /* 0x0000000019037210 */ /* 0x000fc80007f3e0ff */
[----:B------:R-:W-:Y:S01]  /*0f30*/  LEA.HI.X.SX32 R20, R25, R16, 0x1, P1 ;  /* 0x0000001019147211 */ /* 0x000fe200008f0eff */
[----:B------:R-:W2:Y:S01]  /*0f40*/  LDC R19, c[0x0][0x3a0] ;  /* 0x0000e800ff137b82 */ /* 0x000ea20000000800 */
[----:B------:R-:W-:-:S04]  /*0f50*/  LEA R21, P1, R3, UR12, 0x1 ;  /* 0x0000000c03157c11 */ /* 0x000fc8000f8208ff */
[----:B------:R-:W-:-:S03]  /*0f60*/  LEA.HI.X R3, R3, UR13, R20, 0x1, P1 ;  /* 0x0000000d03037c11 */ /* 0x000fc600088f0c14 */
[----:B------:R-:W3:Y:S01]  /*0f70*/  LDC.64 R14, c[0x0][0x380] ;  /* 0x0000e000ff0e7b82 */ /* 0x000ee20000000a00 */
[----:B-1----:R-:W-:Y:S02]  /*0f80*/  SHF.R.U32.HI R17, RZ, 0x1, R23 ;  /* 0x00000001ff117819 */ /* 0x002fe40000011617 */
[----:B0-----:R-:W-:Y:S02]  /*0f90*/  SHF.R.U32.HI R29, RZ, 0x2, R12 ;  /* 0x00000002ff1d7819 */ /* 0x001fe4000001160c */
[----:B------:R-:W-:Y:S02]  /*0fa0*/  LOP3.LUT R12, R12, 0x3, RZ, 0xc0, !PT ;  /* 0x000000030c0c7812 */ /* 0x000fe400078ec0ff */
[----:B--2---:R-:W-:-:S03]  /*0fb0*/  SHF.R.U32.HI R24, RZ, 0x1, R19 ;  /* 0x00000001ff187819 */ /* 0x004fc60000011613 */
[----:B------:R-:W-:-:S03]  /*0fc0*/  IMAD.WIDE.U32 R16, R29, R17, R12 ;  /* 0x000000111d107225 */ /* 0x000fc600078e000c */
[----:B------:R-:W-:-:S04]  /*0fd0*/  LEA R20, P1, R16, R21, 0x2 ;  /* 0x0000001510147211 */ /* 0x000fc800078210ff */
[----:B------:R-:W-:-:S03]  /*0fe0*/  LEA.HI.X R21, R16, R3, R17, 0x2, P1 ;  /* 0x0000000310157211 */ /* 0x000fc600008f1411 */
[----:B------:R-:W-:Y:S02]  /*0ff0*/  IMAD.WIDE.U32 R22, R23, 0x10, R20 ;  /* 0x0000001017167825 */ /* 0x000fe400078e0014 */
[----:B------:R-:W2:Y:S04]  /*1000*/  LDG.E R16, desc[UR6][R20.64] ;  /* 0x0000000614107981 */ /* 0x000ea8000c1e1900 */
[----:B------:R-:W4:Y:S04]  /*1010*/  LDG.E R17, desc[UR6][R22.64] ;  /* 0x0000000616117981 */ /* 0x000f28000c1e1900 */
[----:B------:R0:W5:Y:S04]  /*1020*/  LDG.E R3, desc[UR6][R22.64+0x10] ;  /* 0x0000100616037981 */ /* 0x000168000c1e1900 */
[----:B------:R5:W5:Y:S01]  /*1030*/  LDG.E R20, desc[UR6][R20.64+0x10] ;  /* 0x0000100614147981 */ /* 0x000b62000c1e1900 */
[----:B------:R-:W-:-:S04]  /*1040*/  IMAD.WIDE.U32 R12, R29, R24, R12 ;  /* 0x000000181d0c7225 */ /* 0x000fc800078e000c */
[----:B---3--:R-:W-:-:S03]  /*1050*/  IMAD.WIDE.U32 R14, R18, 0x2, R14 ;  /* 0x00000002120e7825 */ /* 0x008fc600078e000e */
[----:B------:R-:W-:-:S04]  /*1060*/  LEA R28, P1, R12, R14, 0x2 ;  /* 0x0000000e0c1c7211 */ /* 0x000fc800078210ff */
[----:B------:R-:W-:-:S03]  /*1070*/  LEA.HI.X R29, R12, R15, R13, 0x2, P1 ;  /* 0x0000000f0c1d7211 */ /* 0x000fc600008f140d */
[----:B0-----:R-:W-:Y:S02]  /*1080*/  IMAD.WIDE.U32 R22, R19, 0x10, R28 ;  /* 0x0000001013167825 */ /* 0x001fe400078e001c */
[----:B------:R-:W3:Y:S04]  /*1090*/  LDG.E R12, desc[UR6][R28.64] ;  /* 0x000000061c0c7981 */ /* 0x000ee8000c1e1900 */
[----:B------:R-:W3:Y:S04]  /*10a0*/  LDG.E R14, desc[UR6][R28.64+0x10] ;  /* 0x000010061c0e7981 */ /* 0x000ee8000c1e1900 */
[----:B------:R-:W3:Y:S04]  /*10b0*/  LDG.E R13, desc[UR6][R22.64] ;  /* 0x00000006160d7981 */ /* 0x000ee8000c1e1900 */
[----:B------:R-:W3:Y:S01]  /*10c0*/  LDG.E R15, desc[UR6][R22.64+0x10] ;  /* 0x00001006160f7981 */ /* 0x000ee2000c1e1900 */
[----:B------:R-:W-:Y:S05]  /*10d0*/  WARPSYNC.ALL ;  /* 0x0000000000007948 */ /* 0x000fea0003800000 */
[----:B--2---:R-:W-:Y:S04]  /*10e0*/  MOVM.16.MT88 R16, R16 ;  /* 0x000000001010723a */ /* 0x004fe80000000000 */
[----:B----4-:R-:W3:Y:S04]  /*10f0*/  MOVM.16.MT88 R17, R17 ;  /* 0x000000001111723a */ /* 0x010ee80000000000 */
[----:B-----5:R-:W-:Y:S04]  /*1100*/  MOVM.16.MT88 R21, R3 ;  /* 0x000000000315723a */ /* 0x020fe80000000000 */
[----:B------:R-:W0:Y:S01]  /*1110*/  MOVM.16.MT88 R20, R20 ;  /* 0x000000001414723a */ /* 0x000e220000000000 */
[C---:B---3--:R-:W-:Y:S08]  /*1120*/  HMMA.16816.F32 R4, R12.reuse, R16, R4 ;  /* 0x000000100c04723c */ /* 0x048ff00000001804 */
[----:B0-----:R-:W-:-:S15]  /*1130*/  HMMA.16816.F32 R8, R12, R20, R8 ;  /* 0x000000140c08723c */ /* 0x001fde0000001808 */
[----:B------:R-:W-:-:S05]  /*1140*/  NOP ;  /* 0x0000000000007918 */ /* 0x000fca0000000000 */
.L_x_9:
[----:B------:R-:W0:Y:S01]  /*1150*/  LDC R3, c[0x0][0x39c] ;  /* 0x0000e700ff037b82 */ /* 0x000e220000000800 */
[----:B------:R-:W-:Y:S02]  /*1160*/  VIADD R2, R2, 0x1 ;  /* 0x0000000102027836 */ /* 0x000fe40000000000 */
[----:B------:R-:W-:-:S03]  /*1170*/  VIADD R18, R18, 0x10 ;  /* 0x0000001012127836 */ /* 0x000fc60000000000 */
[----:B------:R-:W-:Y:S01]  /*1180*/  ISETP.NE.AND P1, PT, R2, RZ, PT ;  /* 0x000000ff0200720c */ /* 0x000fe20003f25270 */
[----:B0-----:R-:W-:-:S12]  /*1190*/  IMAD R0, R3, 0x10, R0 ;  /* 0x0000001003007824 */ /* 0x001fd800078e0200 */
[----:B------:R-:W-:Y:S05]  /*11a0*/  @P1 BRA `(.L_x_10) ;  /* 0xfffffffc00481947 */ /* 0x000fea000383ffff */
.L_x_8:
[----:B------:R-:W-:Y:S05]  /*11b0*/  BSYNC.RECONVERGENT B0 ;  /* 0x0000000000007941 */ /* 0x000fea0003800200 */
.L_x_1:
[----:B------:R-:W0:Y:S02]  /*11c0*/  LDC.64 R2, c[0x0][0x398] ;  /* 0x0000e600ff027b82 */ /* 0x000e240000000a00 */
[----:B0-----:R-:W-:-:S04]  /*11d0*/  ISETP.GE.AND P0, PT, R25, R3, PT ;  /* 0x000000031900720c */ /* 0x001fc80003f06270 */
[----:B------:R-:W-:-:S13]  /*11e0*/  ISETP.GE.OR P0, PT, R27, R2, P0 ;  /* 0x000000021b00720c */ /* 0x000fda0000706670 */
[----:B------:R-:W-:Y:S05]  /*11f0*/  @P0 EXIT ;  /* 0x000000000000094d */ /* 0x000fea0003800000 */
[----:B------:R-:W0:Y:S01]  /*1200*/  S2R R13, SR_LANEID ;  /* 0x00000000000d7919 */ /* 0x000e220000000000 */
[----:B------:R-:W1:Y:S01]  /*1210*/  LDCU.64 UR4, c[0x0][0x390] ;  /* 0x00007200ff0477ac */ /* 0x000e620008000a00 */
[----:B------:R-:W-:Y:S01]  /*1220*/  IMAD R0, R27, R3, RZ ;  /* 0x000000031b007224 */ /* 0x000fe200078e02ff */
[----:B------:R-:W-:Y:S01]  /*1230*/  SHF.R.U32.HI R17, RZ, 0x1, R3 ;  /* 0x00000001ff117819 */ /* 0x000fe20000011603 */
[----:B------:R-:W-:-:S03]  /*1240*/  IMAD.MOV.U32 R3, RZ, RZ, RZ ;  /* 0x000000ffff037224 */ /* 0x000fc600078e00ff */
[----:B------:R-:W-:Y:S02]  /*1250*/  SHF.R.S32.HI R12, RZ, 0x1f, R0 ;  /* 0x0000001fff0c7819 */ /* 0x000fe40000011400 */
[----:B------:R-:W-:-:S04]  /*1260*/  IADD3 R0, P0, PT, R25, R0, RZ ;  /* 0x0000000019007210 */ /* 0x000fc80007f1e0ff */
[----:B------:R-:W-:Y:S02]  /*1270*/  LEA.HI.X.SX32 R25, R25, R12, 0x1, P0 ;  /* 0x0000000c19197211 */ /* 0x000fe400000f0eff */
[----:B-1----:R-:W-:Y:S02]  /*1280*/  LEA R15, P0, R0, UR4, 0x2 ;  /* 0x00000004000f7c11 */ /* 0x002fe4000f8010ff */
[----:B0-----:R-:W-:Y:S02]  /*1290*/  LOP3.LUT R2, R13, 0x3, RZ, 0xc0, !PT ;  /* 0x000000030d027812 */ /* 0x001fe400078ec0ff */
[----:B------:R-:W-:-:S05]  /*12a0*/  SHF.R.U32.HI R13, RZ, 0x2, R13 ;  /* 0x00000002ff0d7819 */ /* 0x000fca000001160d */
[----:B------:R-:W-:Y:S01]  /*12b0*/  IMAD.WIDE.U32 R12, R13, R17, R2 ;  /* 0x000000110d0c7225 */ /* 0x000fe200078e0002 */
[----:B------:R-:W-:Y:S01]  /*12c0*/  LEA.HI.X R3, R0, UR5, R25, 0x2, P0 ;  /* 0x0000000500037c11 */ /* 0x000fe200080f1419 */
[----:B------:R-:W-:Y:S05]  /*12d0*/  WARPSYNC.ALL ;  /* 0x0000000000007948 */ /* 0x000fea0003800000 */
[----:B------:R-:W-:-:S04]  /*12e0*/  LEA R2, P0, R12, R15, 0x3 ;  /* 0x0000000f0c027211 */ /* 0x000fc800078018ff */
[----:B------:R-:W-:-:S03]  /*12f0*/  LEA.HI.X R3, R12, R3, R13, 0x3, P0 ;  /* 0x000000030c037211 */ /* 0x000fc600000f1c0d */
[----:B------:R-:W-:Y:S02]  /*1300*/  IMAD.WIDE.U32 R12, R17, 0x40, R2 ;  /* 0x00000040110c7825 */ /* 0x000fe400078e0002 */
[----:B------:R-:W-:Y:S04]  /*1310*/  STG.E.64 desc[UR6][R2.64], R4 ;  /* 0x0000000402007986 */ /* 0x000fe8000c101b06 */
[----:B------:R-:W-:Y:S04]  /*1320*/  STG.E.64 desc[UR6][R12.64], R6 ;  /* 0x000000060c007986 */ /* 0x000fe8000c101b06 */
[----:B------:R-:W-:Y:S04]  /*1330*/  STG.E.64 desc[UR6][R2.64+0x20], R8 ;  /* 0x0000200802007986 */ /* 0x000fe8000c101b06 */
[----:B------:R-:W-:Y:S01]  /*1340*/  STG.E.64 desc[UR6][R12.64+0x20], R10 ;  /* 0x0000200a0c007986 */ /* 0x000fe2000c101b06 */
[----:B------:R-:W-:Y:S05]  /*1350*/  EXIT ;  /* 0x000000000000794d */ /* 0x000fea0003800000 */
.L_x_11:
        /* <DEDUP_REMOVED lines=10> */
.L_x_13:


//--------------------- .nv.shared.reserved.0     --------------------------
	.section	.nv.shared.reserved.0,"aw",@nobits
	.weak		__nv_reservedSMEM_offset_0_alias
	.size		__nv_reservedSMEM_offset_0_alias, 0, 64
	.other		__nv_reservedSMEM_offset_0_alias,@"STO_CUDA_RESERVED_SHARED STV_DEFAULT"
__nv_reservedSMEM_offset_0_alias:
	.zero		0
	.zero		64


//--------------------- .nv.constant0._Z17convertFp32ToFp16P6__halfPKfi --------------------------
	.section	.nv.constant0._Z17convertFp32ToFp16P6__halfPKfi,"a",@progbits
	.sectionflags	@""
	.align	4
.nv.constant0._Z17convertFp32ToFp16P6__halfPKfi:
	.zero		916


//--------------------- .nv.constant0._Z13wmmaGemmBasicPK6__halfS1_Pfiii --------------------------
	.section	.nv.constant0._Z13wmmaGemmBasicPK6__halfS1_Pfiii,"a",@progbits
	.sectionflags	@""
	.align	4
.nv.constant0._Z13wmmaGemmBasicPK6__halfS1_Pfiii:
	.zero		932


//--------------------- SYMBOLS --------------------------

	.type		.nv.reservedSmem.offset0,@object
	.size		.nv.reservedSmem.offset0,0x4
